	.headerflags	@"EF_CUDA_TEXMODE_UNIFIED EF_CUDA_64BIT_ADDRESS EF_CUDA_ACCELERATORS EF_CUDA_SM90 EF_CUDA_VIRTUAL_SM(EF_CUDA_SM90)"
	.elftype	@"ET_EXEC"


//--------------------- .nv.info                  --------------------------
	.section	.nv.info,"",@"SHT_CUDA_INFO"
	.align	4


	//----- nvinfo : EIATTR_REGCOUNT
	.align		4
        /*0000*/ 	.byte	0x04, 0x2f
        /*0002*/ 	.short	(.L_2 - .L_1)
	.align		4
.L_1:
        /*0004*/ 	.word	index@(triton_poi_fused_convolution_elu_22)
        /*0008*/ 	.word	0x0000000e


	//----- nvinfo : EIATTR_MIN_STACK_SIZE
	.align		4
.L_2:
        /*000c*/ 	.byte	0x04, 0x12
        /*000e*/ 	.short	(.L_4 - .L_3)
	.align		4
.L_3:
        /*0010*/ 	.word	index@(triton_poi_fused_convolution_elu_22)
        /*0014*/ 	.word	0x00000000


	//----- nvinfo : EIATTR_FRAME_SIZE
	.align		4
.L_4:
        /*0018*/ 	.byte	0x04, 0x11
        /*001a*/ 	.short	(.L_6 - .L_5)
	.align		4
.L_5:
        /*001c*/ 	.word	index@(triton_poi_fused_convolution_elu_22)
        /*0020*/ 	.word	0x00000000


	//----- nvinfo : EIATTR_MIN_STACK_SIZE
	.align		4
.L_6:
        /*0024*/ 	.byte	0x04, 0x12
        /*0026*/ 	.short	(.L_8 - .L_7)
	.align		4
.L_7:
        /*0028*/ 	.word	index@(triton_poi_fused_convolution_elu_22)
        /*002c*/ 	.word	0x00000000
.L_8:


//--------------------- .nv.info.triton_poi_fused_convolution_elu_22 --------------------------
	.section	.nv.info.triton_poi_fused_convolution_elu_22,"",@"SHT_CUDA_INFO"
	.sectionflags	@""
	.align	4


	//----- nvinfo : EIATTR_CUDA_API_VERSION
	.align		4
        /*0000*/ 	.byte	0x04, 0x37
        /*0002*/ 	.short	(.L_10 - .L_9)
.L_9:
        /*0004*/ 	.word	0x0000007c


	//----- nvinfo : EIATTR_KPARAM_INFO
	.align		4
.L_10:
        /*0008*/ 	.byte	0x04, 0x17
        /*000a*/ 	.short	(.L_12 - .L_11)
.L_11:
        /*000c*/ 	.word	0x00000000
        /*0010*/ 	.short	0x0002
        /*0012*/ 	.short	0x0010
        /*0014*/ 	.byte	0x00, 0xf0, 0x11, 0x00


	//----- nvinfo : EIATTR_KPARAM_INFO
	.align		4
.L_12:
        /*0018*/ 	.byte	0x04, 0x17
        /*001a*/ 	.short	(.L_14 - .L_13)
.L_13:
        /*001c*/ 	.word	0x00000000
        /*0020*/ 	.short	0x0001
        /*0022*/ 	.short	0x0008
        /*0024*/ 	.byte	0x00, 0xf4, 0x21, 0x00


	//----- nvinfo : EIATTR_KPARAM_INFO
	.align		4
.L_14:
        /*0028*/ 	.byte	0x04, 0x17
        /*002a*/ 	.short	(.L_16 - .L_15)
.L_15:
        /*002c*/ 	.word	0x00000000
        /*0030*/ 	.short	0x0000
        /*0032*/ 	.short	0x0000
        /*0034*/ 	.byte	0x00, 0xf4, 0x21, 0x00


	//----- nvinfo : EIATTR_SPARSE_MMA_MASK
	.align		4
.L_16:
        /*0038*/ 	.byte	0x03, 0x50
        /*003a*/ 	.short	0x0000


	//----- nvinfo : EIATTR_MAXREG_COUNT
	.align		4
        /*003c*/ 	.byte	0x03, 0x1b
        /*003e*/ 	.short	0x00ff


	//----- nvinfo : EIATTR_EXIT_INSTR_OFFSETS
	.align		4
        /*0040*/ 	.byte	0x04, 0x1c
        /*0042*/ 	.short	(.L_18 - .L_17)


	//   ....[0]....
.L_17:
        /*0044*/ 	.word	0x000002f0


	//----- nvinfo : EIATTR_REQNTID
	.align		4
.L_18:
        /*0048*/ 	.byte	0x04, 0x10
        /*004a*/ 	.short	(.L_20 - .L_19)
.L_19:
        /*004c*/ 	.word	0x00000080
        /*0050*/ 	.word	0x00000001
        /*0054*/ 	.word	0x00000001


	//----- nvinfo : EIATTR_CBANK_PARAM_SIZE
	.align		4
.L_20:
        /*0058*/ 	.byte	0x03, 0x19
        /*005a*/ 	.short	0x0014


	//----- nvinfo : EIATTR_PARAM_CBANK
	.align		4
        /*005c*/ 	.byte	0x04, 0x0a
        /*005e*/ 	.short	(.L_22 - .L_21)
	.align		4
.L_21:
        /*0060*/ 	.word	index@(.nv.constant0.triton_poi_fused_convolution_elu_22)
        /*0064*/ 	.short	0x0210
        /*0066*/ 	.short	0x0014


	//----- nvinfo : EIATTR_SW_WAR
	.align		4
.L_22:
        /*0068*/ 	.byte	0x04, 0x36
        /*006a*/ 	.short	(.L_24 - .L_23)
.L_23:
        /*006c*/ 	.word	0x00000008
.L_24:


//--------------------- .nv.callgraph             --------------------------
	.section	.nv.callgraph,"",@"SHT_CUDA_CALLGRAPH"
	.align	4
	.sectionentsize	8
	.align		4
        /*0000*/ 	.word	0x00000000
	.align		4
        /*0004*/ 	.word	0xffffffff
	.align		4
        /*0008*/ 	.word	0x00000000
	.align		4
        /*000c*/ 	.word	0xfffffffe
	.align		4
        /*0010*/ 	.word	0x00000000
	.align		4
        /*0014*/ 	.word	0xfffffffd
	.align		4
        /*0018*/ 	.word	0x00000000
	.align		4
        /*001c*/ 	.word	0xfffffffc


//--------------------- .nv.constant4             --------------------------
	.section	.nv.constant4,"a",@progbits
	.align	8
	.align		8
.nv.constant4:
        /*0000*/ 	.dword	_$_str


//--------------------- .text.triton_poi_fused_convolution_elu_22 --------------------------
	.section	.text.triton_poi_fused_convolution_elu_22,"ax",@progbits
	.align	128
        .global         triton_poi_fused_convolution_elu_22
        .type           triton_poi_fused_convolution_elu_22,@function
        .size           triton_poi_fused_convolution_elu_22,(.L_x_1 - triton_poi_fused_convolution_elu_22)
        .other          triton_poi_fused_convolution_elu_22,@"STO_CUDA_ENTRY STV_DEFAULT"
triton_poi_fused_convolution_elu_22:
.text.triton_poi_fused_convolution_elu_22:
[----:B------:R-:W-:Y:S01]  /*0000*/  LDC R1, c[0x0][0x28] ;  /* 0x00000a00ff017b82 */ /* 0x000fe20000000800 */
[----:B------:R-:W1:Y:S07]  /*0010*/  S2R R0, SR_TID.X ;  /* 0x0000000000007919 */ /* 0x000e6e0000002100 */
[----:B------:R-:W2:Y:S01]  /*0020*/  LDC.64 R4, c[0x0][0x218] ;  /* 0x00008600ff047b82 */ /* 0x000ea20000000a00 */
[----:B------:R-:W-:Y:S01]  /*0030*/  ULDC.64 UR4, c[0x0][0x208] ;  /* 0x0000820000047ab9 */ /* 0x000fe20000000a00 */
[----:B------:R-:W3:Y:S06]  /*0040*/  S2R R7, SR_CTAID.X ;  /* 0x0000000000077919 */ /* 0x000eec0000002500 */
[----:B------:R-:W4:Y:S01]  /*0050*/  LDC.64 R2, c[0x0][0x210] ;  /* 0x00008400ff027b82 */ /* 0x000f220000000a00 */
[----:B-1----:R-:W-:-:S02]  /*0060*/  LOP3.LUT R0, R0, 0x7f, RZ, 0xc0, !PT ;  /* 0x0000007f00007812 */ /* 0x002fc400078ec0ff */
[----:B---3--:R-:W-:Y:S02]  /*0070*/  SHF.R.S32.HI R6, RZ, 0x18, R7 ;  /* 0x00000018ff067819 */ /* 0x008fe40000011407 */
[----:B------:R-:W-:Y:S02]  /*0080*/  LEA R7, R7, R0, 0x7 ;  /* 0x0000000007077211 */ /* 0x000fe400078e38ff */
[----:B------:R-:W-:-:S03]  /*0090*/  SGXT R0, R6, 0x1 ;  /* 0x000000010600781a */ /* 0x000fc60000000200 */
[----:B----4-:R-:W-:Y:S01]  /*00a0*/  IMAD.WIDE R2, R7, 0x4, R2 ;  /* 0x0000000407027825 */ /* 0x010fe200078e0202 */
[----:B------:R-:W-:-:S04]  /*00b0*/  LEA.HI R0, R0, R7, RZ, 0x6 ;  /* 0x0000000700007211 */ /* 0x000fc800078f30ff */
[----:B------:R-:W-:-:S04]  /*00c0*/  LOP3.LUT R0, R0, 0xffffffc0, RZ, 0xc0, !PT ;  /* 0xffffffc000007812 */ /* 0x000fc800078ec0ff */
[----:B------:R-:W-:Y:S02]  /*00d0*/  IADD3 R9, R7, -R0, RZ ;  /* 0x8000000007097210 */ /* 0x000fe40007ffe0ff */
[----:B------:R-:W3:Y:S03]  /*00e0*/  LDG.E R0, desc[UR4][R2.64] ;  /* 0x0000000402007981 */ /* 0x000ee6000c1e1900 */
[----:B--2---:R-:W-:-:S06]  /*00f0*/  IMAD.WIDE R4, R9, 0x4, R4 ;  /* 0x0000000409047825 */ /* 0x004fcc00078e0204 */
[----:B------:R-:W3:Y:S01]  /*0100*/  LDG.E.EL R5, desc[UR4][R4.64] ;  /* 0x0000000404057981 */ /* 0x000ee2000c2e1900 */
[----:B------:R-:W-:Y:S01]  /*0110*/  HFMA2.MMA R11, -RZ, RZ, 0.83837890625, -4044 ;  /* 0x3ab5ebe6ff0b7435 */ /* 0x000fe200000001ff */
[----:B---3--:R-:W-:-:S04]  /*0120*/  FADD R6, R0, R5 ;  /* 0x0000000500067221 */ /* 0x008fc80000000000 */
[----:B------:R-:W-:-:S06]  /*0130*/  FMUL R7, R6, 1.4426950216293334961 ;  /* 0x3fb8aa3b06077820 */ /* 0x000fcc0000400000 */
[----:B------:R-:W1:Y:S01]  /*0140*/  FRND R7, R7 ;  /* 0x0000000700077307 */ /* 0x000e620000201000 */
[----:B------:R-:W-:-:S05]  /*0150*/  FADD.FTZ R8, |R6|, -RZ ;  /* 0x800000ff06087221 */ /* 0x000fca0000010200 */
[----:B------:R-:W-:-:S04]  /*0160*/  FSETP.GEU.AND P0, PT, R8, 0.40999999642372131348, PT ;  /* 0x3ed1eb850800780b */ /* 0x000fc80003f0e000 */
[----:B-1----:R-:W-:-:S05]  /*0170*/  FSEL R9, R7, RZ, P0 ;  /* 0x000000ff07097208 */ /* 0x002fca0000000000 */
[C---:B------:R-:W-:Y:S01]  /*0180*/  FFMA.FTZ R8, -R9.reuse, 0.693145751953125, R6 ;  /* 0x3f31720009087823 */ /* 0x040fe20000010106 */
[----:B------:R-:W-:-:S03]  /*0190*/  FSETP.NEU.AND P1, PT, R9, 128, PT ;  /* 0x430000000900780b */ /* 0x000fc60003f2d000 */
[C---:B------:R-:W-:Y:S01]  /*01a0*/  FFMA.FTZ R8, -R9.reuse, 1.428606765330187045e-06, R8 ;  /* 0x35bfbe8e09087823 */ /* 0x040fe20000010108 */
[----:B------:R-:W-:-:S03]  /*01b0*/  FSEL R9, R9, 127, P1 ;  /* 0x42fe000009097808 */ /* 0x000fc60000800000 */
[C---:B------:R-:W-:Y:S01]  /*01c0*/  FFMA.FTZ R11, R8.reuse, R11, 0.0083824126049876213074 ;  /* 0x3c095663080b7423 */ /* 0x040fe2000001000b */
[----:B------:R-:W1:Y:S03]  /*01d0*/  MUFU.EX2 R4, R9 ;  /* 0x0000000900047308 */ /* 0x000e660000000800 */
[----:B------:R-:W-:-:S04]  /*01e0*/  FFMA.FTZ R11, R8, R11, 0.041667830199003219604 ;  /* 0x3d2aabe3080b7423 */ /* 0x000fc8000001000b */
[----:B------:R-:W-:-:S04]  /*01f0*/  FFMA.FTZ R11, R8, R11, 0.16666397452354431152 ;  /* 0x3e2aa9f6080b7423 */ /* 0x000fc8000001000b */
[----:B------:R-:W-:-:S04]  /*0200*/  FFMA.FTZ R11, R8, R11, 0.49999994039535522461 ;  /* 0x3efffffe080b7423 */ /* 0x000fc8000001000b */
[----:B------:R-:W-:Y:S01]  /*0210*/  FMUL R11, R8, R11 ;  /* 0x0000000b080b7220 */ /* 0x000fe20000400000 */
[----:B-1----:R-:W-:-:S03]  /*0220*/  FADD R7, R4, -1 ;  /* 0xbf80000004077421 */ /* 0x002fc60000000000 */
[----:B------:R-:W-:Y:S01]  /*0230*/  FFMA.FTZ R11, R8, R11, R8 ;  /* 0x0000000b080b7223 */ /* 0x000fe20000010008 */
[----:B------:R-:W-:-:S03]  /*0240*/  FSETP.NEU.AND P0, PT, R6, RZ, PT ;  /* 0x000000ff0600720b */ /* 0x000fc60003f0d000 */
[----:B------:R-:W-:-:S04]  /*0250*/  FFMA.FTZ R4, R4, R11, R7 ;  /* 0x0000000b04047223 */ /* 0x000fc80000010007 */
[----:B------:R-:W-:Y:S01]  /*0260*/  @!P1 FADD R4, R4, R4 ;  /* 0x0000000404049221 */ /* 0x000fe20000000000 */
[C---:B------:R-:W-:Y:S02]  /*0270*/  FSETP.GT.AND P1, PT, R9.reuse, 128, PT ;  /* 0x430000000900780b */ /* 0x040fe40003f24000 */
[----:B------:R-:W-:Y:S02]  /*0280*/  FSETP.GEU.AND P2, PT, R9, -25, PT ;  /* 0xc1c800000900780b */ /* 0x000fe40003f4e000 */
[----:B------:R-:W-:-:S04]  /*0290*/  FSEL R4, R4, +INF , !P1 ;  /* 0x7f80000004047808 */ /* 0x000fc80004800000 */
[----:B------:R-:W-:Y:S01]  /*02a0*/  FSEL R7, R4, -1, P2 ;  /* 0xbf80000004077808 */ /* 0x000fe20001000000 */
[----:B------:R-:W-:Y:S01]  /*02b0*/  @!P0 FADD R7, R6, R6 ;  /* 0x0000000606078221 */ /* 0x000fe20000000000 */
[----:B------:R-:W-:-:S04]  /*02c0*/  FSETP.GT.AND P0, PT, R0, -R5, PT ;  /* 0x800000050000720b */ /* 0x000fc80003f04000 */
[----:B------:R-:W-:-:S05]  /*02d0*/  FSEL R7, R6, R7, P0 ;  /* 0x0000000706077208 */ /* 0x000fca0000000000 */
[----:B------:R-:W-:Y:S01]  /*02e0*/  STG.E desc[UR4][R2.64], R7 ;  /* 0x0000000702007986 */ /* 0x000fe2000c101904 */
[----:B------:R-:W-:Y:S05]  /*02f0*/  EXIT ;  /* 0x000000000000794d */ /* 0x000fea0003800000 */
.L_x_0:
[----:B------:R-:W-:-:S00]  /*0300*/  BRA `(.L_x_0) ;  /* 0xfffffffc00fc7947 */ /* 0x000fc0000383ffff */
[----:B------:R-:W-:-:S00]  /*0310*/  NOP ;  /* 0x0000000000007918 */ /* 0x000fc00000000000 */
        /* <DEDUP_REMOVED lines=14> */
.L_x_1:


//--------------------- .nv.global.init           --------------------------
	.section	.nv.global.init,"aw",@progbits
.nv.global.init:
	.type		_$_str,@object
	.size		_$_str,(.L_0 - _$_str)
_$_str:
        /*0000*/ 	.byte	0x5f, 0x5f, 0x43, 0x55, 0x44, 0x41, 0x5f, 0x46, 0x54, 0x5a, 0x00
.L_0:


//--------------------- .nv.constant0.triton_poi_fused_convolution_elu_22 --------------------------
	.section	.nv.constant0.triton_poi_fused_convolution_elu_22,"a",@progbits
	.sectionflags	@""
	.align	4
.nv.constant0.triton_poi_fused_convolution_elu_22:
	.zero		548
